//
// Generated by NVIDIA NVVM Compiler
//
// Compiler Build ID: CL-36424714
// Cuda compilation tools, release 13.0, V13.0.88
// Based on NVVM 20.0.0
//

.version 9.0
.target sm_100
.address_size 64

	// .globl	_Z12sumReductionPiS_
// _ZZ12sumReductionPiS_E4temp has been demoted

.visible .entry _Z12sumReductionPiS_(
	.param .u64 .ptr .align 1 _Z12sumReductionPiS__param_0,
	.param .u64 .ptr .align 1 _Z12sumReductionPiS__param_1
)
{
	.reg .pred 	%p<7>;
	.reg .b32 	%r<62>;
	.reg .b64 	%rd<7>;
	// demoted variable
	.shared .align 4 .b8 _ZZ12sumReductionPiS_E4temp[16];
	ld.param.u64 	%rd2, [_Z12sumReductionPiS__param_0];
	ld.param.u64 	%rd1, [_Z12sumReductionPiS__param_1];
	cvta.to.global.u64 	%rd3, %rd2;
	mov.u32 	%r26, %ctaid.x;
	mov.u32 	%r1, %ntid.x;
	mul.lo.s32 	%r2, %r26, %r1;
	mov.u32 	%r27, %tid.x;
	add.s32 	%r3, %r2, %r27;
	mul.wide.s32 	%rd4, %r3, 4;
	add.s64 	%rd5, %rd3, %rd4;
	ld.global.u32 	%r28, [%rd5];
	shl.b32 	%r29, %r27, 2;
	mov.u32 	%r30, _ZZ12sumReductionPiS_E4temp;
	add.s32 	%r31, %r30, %r29;
	st.shared.u32 	[%r31], %r28;
	bar.sync 	0;
	setp.ne.s32 	%p1, %r27, 0;
	@%p1 bra 	$L__BB0_9;
	setp.gt.s32 	%p2, %r3, 9;
	mov.b32 	%r61, 0;
	@%p2 bra 	$L__BB0_8;
	sub.s32 	%r35, 9, %r2;
	add.s32 	%r36, %r1, -1;
	min.u32 	%r37, %r35, %r36;
	add.s32 	%r4, %r37, 1;
	and.b32  	%r5, %r4, 3;
	setp.lt.u32 	%p3, %r37, 3;
	mov.b32 	%r56, 0;
	mov.u32 	%r61, %r56;
	@%p3 bra 	$L__BB0_5;
	and.b32  	%r56, %r4, -4;
	add.s32 	%r52, %r30, 8;
	neg.s32 	%r53, %r56;
	mov.b32 	%r61, 0;
$L__BB0_4:
	ld.shared.u32 	%r41, [%r52+-8];
	add.s32 	%r42, %r41, %r61;
	ld.shared.u32 	%r43, [%r52+-4];
	add.s32 	%r44, %r43, %r42;
	ld.shared.u32 	%r45, [%r52];
	add.s32 	%r46, %r45, %r44;
	ld.shared.u32 	%r47, [%r52+4];
	add.s32 	%r61, %r47, %r46;
	add.s32 	%r53, %r53, 4;
	add.s32 	%r52, %r52, 16;
	setp.ne.s32 	%p4, %r53, 0;
	@%p4 bra 	$L__BB0_4;
$L__BB0_5:
	setp.eq.s32 	%p5, %r5, 0;
	@%p5 bra 	$L__BB0_8;
	shl.b32 	%r48, %r56, 2;
	add.s32 	%r59, %r30, %r48;
	neg.s32 	%r58, %r5;
$L__BB0_7:
	.pragma "nounroll";
	ld.shared.u32 	%r50, [%r59];
	add.s32 	%r61, %r50, %r61;
	add.s32 	%r59, %r59, 4;
	add.s32 	%r58, %r58, 1;
	setp.ne.s32 	%p6, %r58, 0;
	@%p6 bra 	$L__BB0_7;
$L__BB0_8:
	cvta.to.global.u64 	%rd6, %rd1;
	atom.global.add.u32 	%r51, [%rd6], %r61;
$L__BB0_9:
	ret;

}


// ===== COMPILED SASS (sm_100) =====

	.target	sm_100

	.elftype	@"ET_EXEC"


//--------------------- .note.nv.tkinfo           --------------------------
	.section	.note.nv.tkinfo,"",@"SHT_NOTE"
	.sectionflags	@"SHF_NOTE_NV_TKINFO"
	.tkinfo
        /*0018*/ 	.word	0x00000002
        /*0030*/ 	.string	""
        /*0030*/ 	.string	"ptxas"
        /*0030*/ 	.string	"Cuda compilation tools, release 13.0, V13.0.88"
        /*0030*/ 	.string	"Build cuda_13.0.r13.0/compiler.36424714_0"
        /*0030*/ 	.string	"-arch sm_100 -m 64 "



//--------------------- .note.nv.cuinfo           --------------------------
	.section	.note.nv.cuinfo,"",@"SHT_NOTE"
	.sectionflags	@"SHF_NOTE_NV_CUINFO"
        /*0018*/ 	.short	0x0002
        /*001a*/ 	.short	0x0064
        /*001c*/ 	.short	0x0082
	.zero		2


//--------------------- .nv.info                  --------------------------
	.section	.nv.info,"",@"SHT_CUDA_INFO"
	.align	4


	//----- nvinfo : EIATTR_REGCOUNT
	.align		4
        /*0000*/ 	.byte	0x04, 0x2f
        /*0002*/ 	.short	(.L_1 - .L_0)
	.align		4
.L_0:
        /*0004*/ 	.word	index@(_Z12sumReductionPiS_)
        /*0008*/ 	.word	0x00000017


	//----- nvinfo : EIATTR_FRAME_SIZE
	.align		4
.L_1:
        /*000c*/ 	.byte	0x04, 0x11
        /*000e*/ 	.short	(.L_3 - .L_2)
	.align		4
.L_2:
        /*0010*/ 	.word	index@(_Z12sumReductionPiS_)
        /*0014*/ 	.word	0x00000000


	//----- nvinfo : EIATTR_MIN_STACK_SIZE
	.align		4
.L_3:
        /*0018*/ 	.byte	0x04, 0x12
        /*001a*/ 	.short	(.L_5 - .L_4)
	.align		4
.L_4:
        /*001c*/ 	.word	index@(_Z12sumReductionPiS_)
        /*0020*/ 	.word	0x00000000
.L_5:


//--------------------- .nv.compat                --------------------------
	.section	.nv.compat,"",@"SHT_CUDA_COMPAT_INFO"
	.align	4
        /*0000*/ 	.byte	0x02, 0x09, 0x00, 0x00, 0x02, 0x02, 0x01, 0x00, 0x02, 0x05, 0x05, 0x00, 0x03, 0x07, 0x01, 0x01
        /*0010*/ 	.byte	0x02, 0x03, 0x00, 0x00, 0x02, 0x06, 0x01, 0x00, 0x04, 0x0b, 0x08, 0x00, 0x09, 0x00, 0x00, 0x00
        /*0020*/ 	.byte	0x00, 0x00, 0x00, 0x00


//--------------------- .nv.info._Z12sumReductionPiS_ --------------------------
	.section	.nv.info._Z12sumReductionPiS_,"",@"SHT_CUDA_INFO"
	.sectionflags	@""
	.align	4


	//----- nvinfo : EIATTR_CUDA_API_VERSION
	.align		4
        /*0000*/ 	.byte	0x04, 0x37
        /*0002*/ 	.short	(.L_7 - .L_6)
.L_6:
        /*0004*/ 	.word	0x00000082


	//----- nvinfo : EIATTR_KPARAM_INFO
	.align		4
.L_7:
        /*0008*/ 	.byte	0x04, 0x17
        /*000a*/ 	.short	(.L_9 - .L_8)
.L_8:
        /*000c*/ 	.word	0x00000000
        /*0010*/ 	.short	0x0001
        /*0012*/ 	.short	0x0008
        /*0014*/ 	.byte	0x00, 0xf5, 0x21, 0x00


	//----- nvinfo : EIATTR_KPARAM_INFO
	.align		4
.L_9:
        /*0018*/ 	.byte	0x04, 0x17
        /*001a*/ 	.short	(.L_11 - .L_10)
.L_10:
        /*001c*/ 	.word	0x00000000
        /*0020*/ 	.short	0x0000
        /*0022*/ 	.short	0x0000
        /*0024*/ 	.byte	0x00, 0xf5, 0x21, 0x00


	//----- nvinfo : EIATTR_SPARSE_MMA_MASK
	.align		4
.L_11:
        /*0028*/ 	.byte	0x03, 0x50
        /*002a*/ 	.short	0x0000


	//----- nvinfo : EIATTR_MAXREG_COUNT
	.align		4
        /*002c*/ 	.byte	0x03, 0x1b
        /*002e*/ 	.short	0x00ff


	//----- nvinfo : EIATTR_NUM_BARRIERS
	.align		4
        /*0030*/ 	.byte	0x02, 0x4c
        /*0032*/ 	.byte	0x01
	.zero		1


	//----- nvinfo : EIATTR_MERCURY_ISA_VERSION
	.align		4
        /*0034*/ 	.byte	0x03, 0x5f
        /*0036*/ 	.short	0x0101


	//----- nvinfo : EIATTR_VRC_CTA_INIT_COUNT
	.align		4
        /*0038*/ 	.byte	0x02, 0x4a
	.zero		1
	.zero		1


	//----- nvinfo : EIATTR_EXIT_INSTR_OFFSETS
	.align		4
        /*003c*/ 	.byte	0x04, 0x1c
        /*003e*/ 	.short	(.L_13 - .L_12)


	//   ....[0]....
.L_12:
        /*0040*/ 	.word	0x00000110


	//   ....[1]....
        /*0044*/ 	.word	0x00000630


	//----- nvinfo : EIATTR_CRS_STACK_SIZE
	.align		4
.L_13:
        /*0048*/ 	.byte	0x04, 0x1e
        /*004a*/ 	.short	(.L_15 - .L_14)
.L_14:
        /*004c*/ 	.word	0x00000000


	//----- nvinfo : EIATTR_CBANK_PARAM_SIZE
	.align		4
.L_15:
        /*0050*/ 	.byte	0x03, 0x19
        /*0052*/ 	.short	0x0010


	//----- nvinfo : EIATTR_PARAM_CBANK
	.align		4
        /*0054*/ 	.byte	0x04, 0x0a
        /*0056*/ 	.short	(.L_17 - .L_16)
	.align		4
.L_16:
        /*0058*/ 	.word	index@(.nv.constant0._Z12sumReductionPiS_)
        /*005c*/ 	.short	0x0380
        /*005e*/ 	.short	0x0010


	//----- nvinfo : EIATTR_SW_WAR
	.align		4
.L_17:
        /*0060*/ 	.byte	0x04, 0x36
        /*0062*/ 	.short	(.L_19 - .L_18)
.L_18:
        /*0064*/ 	.word	0x00000008
.L_19:


//--------------------- .nv.callgraph             --------------------------
	.section	.nv.callgraph,"",@"SHT_CUDA_CALLGRAPH"
	.align	4
	.sectionentsize	8
	.align		4
        /*0000*/ 	.word	0x00000000
	.align		4
        /*0004*/ 	.word	0xffffffff
	.align		4
        /*0008*/ 	.word	0x00000000
	.align		4
        /*000c*/ 	.word	0xfffffffe
	.align		4
        /*0010*/ 	.word	0x00000000
	.align		4
        /*0014*/ 	.word	0xfffffffd
	.align		4
        /*0018*/ 	.word	0x00000000
	.align		4
        /*001c*/ 	.word	0xfffffffc


//--------------------- .text._Z12sumReductionPiS_ --------------------------
	.section	.text._Z12sumReductionPiS_,"ax",@progbits
	.align	128
        .global         _Z12sumReductionPiS_
        .type           _Z12sumReductionPiS_,@function
        .size           _Z12sumReductionPiS_,(.L_x_9 - _Z12sumReductionPiS_)
        .other          _Z12sumReductionPiS_,@"STO_CUDA_ENTRY STV_DEFAULT"
_Z12sumReductionPiS_:
.text._Z12sumReductionPiS_:
[----:B------:R-:W-:Y:S01]  /*0000*/  LDC R1, c[0x0][0x37c] ;  /* 0x0000df00ff017b82 */ /* 0x000fe20000000800 */
[----:B------:R-:W0:Y:S07]  /*0010*/  S2R R9, SR_TID.X ;  /* 0x0000000000097919 */ /* 0x000e2e0000002100 */
[----:B------:R-:W1:Y:S01]  /*0020*/  S2UR UR4, SR_CTAID.X ;  /* 0x00000000000479c3 */ /* 0x000e620000002500 */
[----:B------:R-:W2:Y:S07]  /*0030*/  LDCU.64 UR6, c[0x0][0x358] ;  /* 0x00006b00ff0677ac */ /* 0x000eae0008000a00 */
[----:B------:R-:W1:Y:S08]  /*0040*/  LDC R6, c[0x0][0x360] ;  /* 0x0000d800ff067b82 */ /* 0x000e700000000800 */
[----:B------:R-:W3:Y:S01]  /*0050*/  LDC.64 R2, c[0x0][0x380] ;  /* 0x0000e000ff027b82 */ /* 0x000ee20000000a00 */
[----:B-1----:R-:W-:-:S04]  /*0060*/  IMAD R4, R6, UR4, RZ ;  /* 0x0000000406047c24 */ /* 0x002fc8000f8e02ff */
[----:B0-----:R-:W-:-:S04]  /*0070*/  IMAD.IADD R5, R4, 0x1, R9 ;  /* 0x0000000104057824 */ /* 0x001fc800078e0209 */
[----:B---3--:R-:W-:-:S06]  /*0080*/  IMAD.WIDE R2, R5, 0x4, R2 ;  /* 0x0000000405027825 */ /* 0x008fcc00078e0202 */
[----:B--2---:R-:W2:Y:S01]  /*0090*/  LDG.E R2, desc[UR6][R2.64] ;  /* 0x0000000602027981 */ /* 0x004ea2000c1e1900 */
[----:B------:R-:W0:Y:S01]  /*00a0*/  S2UR UR5, SR_CgaCtaId ;  /* 0x00000000000579c3 */ /* 0x000e220000008800 */
[----:B------:R-:W-:Y:S01]  /*00b0*/  UMOV UR4, 0x400 ;  /* 0x0000040000047882 */ /* 0x000fe20000000000 */
[----:B------:R-:W-:Y:S01]  /*00c0*/  ISETP.NE.AND P0, PT, R9, RZ, PT ;  /* 0x000000ff0900720c */ /* 0x000fe20003f05270 */
[----:B0-----:R-:W-:-:S06]  /*00d0*/  ULEA UR4, UR5, UR4, 0x18 ;  /* 0x0000000405047291 */ /* 0x001fcc000f8ec0ff */
[----:B------:R-:W-:-:S05]  /*00e0*/  LEA R7, R9, UR4, 0x2 ;  /* 0x0000000409077c11 */ /* 0x000fca000f8e10ff */
[----:B--2---:R0:W-:Y:S01]  /*00f0*/  STS [R7], R2 ;  /* 0x0000000207007388 */ /* 0x0041e20000000800 */
[----:B------:R-:W-:Y:S06]  /*0100*/  BAR.SYNC.DEFER_BLOCKING 0x0 ;  /* 0x0000000000007b1d */ /* 0x000fec0000010000 */
[----:B------:R-:W-:Y:S05]  /*0110*/  @P0 EXIT ;  /* 0x000000000000094d */ /* 0x000fea0003800000 */
[----:B------:R-:W-:Y:S01]  /*0120*/  ISETP.GT.AND P0, PT, R5, 0x9, PT ;  /* 0x000000090500780c */ /* 0x000fe20003f04270 */
[----:B------:R-:W-:Y:S01]  /*0130*/  BSSY.RECONVERGENT B0, `(.L_x_0) ;  /* 0x000004d000007945 */ /* 0x000fe20003800200 */
[----:B------:R-:W-:-:S11]  /*0140*/  IMAD.MOV.U32 R0, RZ, RZ, RZ ;  /* 0x000000ffff007224 */ /* 0x000fd600078e00ff */
[----:B------:R-:W-:Y:S05]  /*0150*/  @P0 BRA `(.L_x_1) ;  /* 0x0000000400280947 */ /* 0x000fea0003800000 */
[----:B------:R-:W-:Y:S02]  /*0160*/  VIADD R0, R6, 0xffffffff ;  /* 0xffffffff06007836 */ /* 0x000fe40000000000 */
[----:B------:R-:W-:-:S05]  /*0170*/  IMAD.MOV R3, RZ, RZ, -R4 ;  /* 0x000000ffff037224 */ /* 0x000fca00078e0a04 */
[----:B------:R-:W-:Y:S01]  /*0180*/  VIADDMNMX.U32 R0, R3, 0x9, R0, PT ;  /* 0x0000000903007846 */ /* 0x000fe20003800000 */
[----:B------:R-:W-:-:S03]  /*0190*/  IMAD.MOV.U32 R3, RZ, RZ, RZ ;  /* 0x000000ffff037224 */ /* 0x000fc600078e00ff */
[C---:B------:R-:W-:Y:S01]  /*01a0*/  ISETP.GE.U32.AND P0, PT, R0.reuse, 0x3, PT ;  /* 0x000000030000780c */ /* 0x040fe20003f06070 */
[----:B------:R-:W-:Y:S02]  /*01b0*/  VIADD R4, R0, 0x1 ;  /* 0x0000000100047836 */ /* 0x000fe40000000000 */
[----:B------:R-:W-:-:S03]  /*01c0*/  IMAD.MOV.U32 R0, RZ, RZ, RZ ;  /* 0x000000ffff007224 */ /* 0x000fc600078e00ff */
[----:B0-----:R-:W-:-:S07]  /*01d0*/  LOP3.LUT R2, R4, 0x3, RZ, 0xc0, !PT ;  /* 0x0000000304027812 */ /* 0x001fce00078ec0ff */
[----:B------:R-:W-:Y:S05]  /*01e0*/  @!P0 BRA `(.L_x_2) ;  /* 0x0000000000dc8947 */ /* 0x000fea0003800000 */
[----:B------:R-:W-:Y:S01]  /*01f0*/  LOP3.LUT R3, R4, 0xfffffffc, RZ, 0xc0, !PT ;  /* 0xfffffffc04037812 */ /* 0x000fe200078ec0ff */
[----:B------:R-:W-:Y:S01]  /*0200*/  UIADD3 UR5, UPT, UPT, UR4, 0x8, URZ ;  /* 0x0000000804057890 */ /* 0x000fe2000fffe0ff */
[----:B------:R-:W-:-:S03]  /*0210*/  IMAD.MOV.U32 R0, RZ, RZ, RZ ;  /* 0x000000ffff007224 */ /* 0x000fc600078e00ff */
[----:B------:R-:W-:-:S05]  /*0220*/  IMAD.MOV R20, RZ, RZ, -R3 ;  /* 0x000000ffff147224 */ /* 0x000fca00078e0a03 */
[----:B------:R-:W-:-:S13]  /*0230*/  ISETP.GE.AND P0, PT, R20, RZ, PT ;  /* 0x000000ff1400720c */ /* 0x000fda0003f06270 */
[----:B------:R-:W-:Y:S05]  /*0240*/  @P0 BRA `(.L_x_3) ;  /* 0x0000000000a40947 */ /* 0x000fea0003800000 */
[----:B------:R-:W-:Y:S01]  /*0250*/  IMAD.MOV R4, RZ, RZ, -R20 ;  /* 0x000000ffff047224 */ /* 0x000fe200078e0a14 */
[----:B------:R-:W-:-:S04]  /*0260*/  PLOP3.LUT P0, PT, PT, PT, PT, 0x80, 0x8 ;  /* 0x000000000008781c */ /* 0x000fc80003f0f070 */
[----:B------:R-:W-:-:S13]  /*0270*/  ISETP.GT.AND P1, PT, R4, 0xc, PT ;  /* 0x0000000c0400780c */ /* 0x000fda0003f24270 */
[----:B------:R-:W-:Y:S05]  /*0280*/  @!P1 BRA `(.L_x_4) ;  /* 0x0000000000549947 */ /* 0x000fea0003800000 */
[----:B------:R-:W-:-:S13]  /*0290*/  PLOP3.LUT P0, PT, PT, PT, PT, 0x8, 0x80 ;  /* 0x000000000080781c */ /* 0x000fda0003f0e170 */
.L_x_5:
[----:B------:R-:W0:Y:S01]  /*02a0*/  LDS.64 R14, [UR5+-0x8] ;  /* 0xfffff805ff0e7984 */ /* 0x000e220008000a00 */
[----:B------:R-:W-:-:S03]  /*02b0*/  VIADD R20, R20, 0x10 ;  /* 0x0000001014147836 */ /* 0x000fc60000000000 */
[----:B------:R-:W1:Y:S02]  /*02c0*/  LDS.64 R16, [UR5] ;  /* 0x00000005ff107984 */ /* 0x000e640008000a00 */
[----:B------:R-:W-:Y:S02]  /*02d0*/  ISETP.GE.AND P1, PT, R20, -0xc, PT ;  /* 0xfffffff41400780c */ /* 0x000fe40003f26270 */
[----:B------:R-:W2:Y:S04]  /*02e0*/  LDS.64 R18, [UR5+0x8] ;  /* 0x00000805ff127984 */ /* 0x000ea80008000a00 */
[----:B------:R-:W3:Y:S04]  /*02f0*/  LDS.64 R12, [UR5+0x10] ;  /* 0x00001005ff0c7984 */ /* 0x000ee80008000a00 */
[----:B------:R-:W4:Y:S04]  /*0300*/  LDS.64 R10, [UR5+0x18] ;  /* 0x00001805ff0a7984 */ /* 0x000f280008000a00 */
[----:B------:R-:W5:Y:S04]  /*0310*/  LDS.64 R8, [UR5+0x20] ;  /* 0x00002005ff087984 */ /* 0x000f680008000a00 */
[----:B------:R-:W5:Y:S04]  /*0320*/  LDS.64 R6, [UR5+0x28] ;  /* 0x00002805ff067984 */ /* 0x000f680008000a00 */
[----:B------:R-:W5:Y:S01]  /*0330*/  LDS.64 R4, [UR5+0x30] ;  /* 0x00003005ff047984 */ /* 0x000f620008000a00 */
[----:B------:R-:W-:Y:S01]  /*0340*/  UIADD3 UR5, UPT, UPT, UR5, 0x40, URZ ;  /* 0x0000004005057890 */ /* 0x000fe2000fffe0ff */
[----:B0-----:R-:W-:-:S04]  /*0350*/  IADD3 R14, PT, PT, R15, R14, R0 ;  /* 0x0000000e0f0e7210 */ /* 0x001fc80007ffe000 */
[----:B-1----:R-:W-:-:S04]  /*0360*/  IADD3 R14, PT, PT, R17, R16, R14 ;  /* 0x00000010110e7210 */ /* 0x002fc80007ffe00e */
[----:B--2---:R-:W-:-:S04]  /*0370*/  IADD3 R14, PT, PT, R19, R18, R14 ;  /* 0x00000012130e7210 */ /* 0x004fc80007ffe00e */
[----:B---3--:R-:W-:-:S04]  /*0380*/  IADD3 R12, PT, PT, R13, R12, R14 ;  /* 0x0000000c0d0c7210 */ /* 0x008fc80007ffe00e */
[----:B----4-:R-:W-:-:S04]  /*0390*/  IADD3 R10, PT, PT, R11, R10, R12 ;  /* 0x0000000a0b0a7210 */ /* 0x010fc80007ffe00c */
[----:B-----5:R-:W-:-:S04]  /*03a0*/  IADD3 R8, PT, PT, R9, R8, R10 ;  /* 0x0000000809087210 */ /* 0x020fc80007ffe00a */
[----:B------:R-:W-:-:S04]  /*03b0*/  IADD3 R6, PT, PT, R7, R6, R8 ;  /* 0x0000000607067210 */ /* 0x000fc80007ffe008 */
[----:B------:R-:W-:Y:S01]  /*03c0*/  IADD3 R0, PT, PT, R5, R4, R6 ;  /* 0x0000000405007210 */ /* 0x000fe20007ffe006 */
[----:B------:R-:W-:Y:S06]  /*03d0*/  @!P1 BRA `(.L_x_5) ;  /* 0xfffffffc00b09947 */ /* 0x000fec000383ffff */
.L_x_4:
[----:B------:R-:W-:-:S05]  /*03e0*/  IMAD.MOV R4, RZ, RZ, -R20 ;  /* 0x000000ffff047224 */ /* 0x000fca00078e0a14 */
[----:B------:R-:W-:-:S13]  /*03f0*/  ISETP.GT.AND P1, PT, R4, 0x4, PT ;  /* 0x000000040400780c */ /* 0x000fda0003f24270 */
[----:B------:R-:W-:Y:S05]  /*0400*/  @!P1 BRA `(.L_x_6) ;  /* 0x00000000002c9947 */ /* 0x000fea0003800000 */
[----:B------:R-:W0:Y:S01]  /*0410*/  LDS.64 R4, [UR5+-0x8] ;  /* 0xfffff805ff047984 */ /* 0x000e220008000a00 */
[----:B------:R-:W-:Y:S01]  /*0420*/  PLOP3.LUT P0, PT, PT, PT, PT, 0x8, 0x80 ;  /* 0x000000000080781c */ /* 0x000fe20003f0e170 */
[----:B------:R-:W-:Y:S02]  /*0430*/  VIADD R20, R20, 0x8 ;  /* 0x0000000814147836 */ /* 0x000fe40000000000 */
[----:B------:R-:W1:Y:S04]  /*0440*/  LDS.64 R6, [UR5] ;  /* 0x00000005ff067984 */ /* 0x000e680008000a00 */
[----:B------:R-:W2:Y:S04]  /*0450*/  LDS.64 R8, [UR5+0x8] ;  /* 0x00000805ff087984 */ /* 0x000ea80008000a00 */
[----:B------:R-:W3:Y:S01]  /*0460*/  LDS.64 R10, [UR5+0x10] ;  /* 0x00001005ff0a7984 */ /* 0x000ee20008000a00 */
[----:B------:R-:W-:Y:S01]  /*0470*/  UIADD3 UR5, UPT, UPT, UR5, 0x20, URZ ;  /* 0x0000002005057890 */ /* 0x000fe2000fffe0ff */
[----:B0-----:R-:W-:-:S04]  /*0480*/  IADD3 R4, PT, PT, R5, R4, R0 ;  /* 0x0000000405047210 */ /* 0x001fc80007ffe000 */
[----:B-1----:R-:W-:-:S04]  /*0490*/  IADD3 R4, PT, PT, R7, R6, R4 ;  /* 0x0000000607047210 */ /* 0x002fc80007ffe004 */
[----:B--2---:R-:W-:-:S04]  /*04a0*/  IADD3 R4, PT, PT, R9, R8, R4 ;  /* 0x0000000809047210 */ /* 0x004fc80007ffe004 */
[----:B---3--:R-:W-:-:S07]  /*04b0*/  IADD3 R0, PT, PT, R11, R10, R4 ;  /* 0x0000000a0b007210 */ /* 0x008fce0007ffe004 */
.L_x_6:
[----:B------:R-:W-:-:S13]  /*04c0*/  ISETP.NE.OR P0, PT, R20, RZ, P0 ;  /* 0x000000ff1400720c */ /* 0x000fda0000705670 */
[----:B------:R-:W-:Y:S05]  /*04d0*/  @!P0 BRA `(.L_x_2) ;  /* 0x0000000000208947 */ /* 0x000fea0003800000 */
.L_x_3:
[----:B------:R-:W0:Y:S01]  /*04e0*/  LDS.64 R4, [UR5+-0x8] ;  /* 0xfffff805ff047984 */ /* 0x000e220008000a00 */
[----:B------:R-:W-:-:S03]  /*04f0*/  VIADD R20, R20, 0x4 ;  /* 0x0000000414147836 */ /* 0x000fc60000000000 */
[----:B------:R-:W1:Y:S01]  /*0500*/  LDS.64 R6, [UR5] ;  /* 0x00000005ff067984 */ /* 0x000e620008000a00 */
[----:B------:R-:W-:Y:S01]  /*0510*/  UIADD3 UR5, UPT, UPT, UR5, 0x10, URZ ;  /* 0x0000001005057890 */ /* 0x000fe2000fffe0ff */
[----:B------:R-:W-:Y:S02]  /*0520*/  ISETP.NE.AND P0, PT, R20, RZ, PT ;  /* 0x000000ff1400720c */ /* 0x000fe40003f05270 */
[----:B0-----:R-:W-:-:S04]  /*0530*/  IADD3 R0, PT, PT, R5, R4, R0 ;  /* 0x0000000405007210 */ /* 0x001fc80007ffe000 */
[----:B-1----:R-:W-:-:S07]  /*0540*/  IADD3 R0, PT, PT, R7, R6, R0 ;  /* 0x0000000607007210 */ /* 0x002fce0007ffe000 */
[----:B------:R-:W-:Y:S05]  /*0550*/  @P0 BRA `(.L_x_3) ;  /* 0xfffffffc00e00947 */ /* 0x000fea000383ffff */
.L_x_2:
[----:B------:R-:W-:-:S13]  /*0560*/  ISETP.NE.AND P0, PT, R2, RZ, PT ;  /* 0x000000ff0200720c */ /* 0x000fda0003f05270 */
[----:B------:R-:W-:Y:S05]  /*0570*/  @!P0 BRA `(.L_x_1) ;  /* 0x0000000000208947 */ /* 0x000fea0003800000 */
[----:B------:R-:W-:Y:S01]  /*0580*/  LEA R3, R3, UR4, 0x2 ;  /* 0x0000000403037c11 */ /* 0x000fe2000f8e10ff */
[----:B------:R-:W-:-:S07]  /*0590*/  IMAD.MOV R2, RZ, RZ, -R2 ;  /* 0x000000ffff027224 */ /* 0x000fce00078e0a02 */
.L_x_7:
[----:B------:R0:W1:Y:S01]  /*05a0*/  LDS R5, [R3] ;  /* 0x0000000003057984 */ /* 0x0000620000000800 */
[----:B------:R-:W-:-:S05]  /*05b0*/  VIADD R2, R2, 0x1 ;  /* 0x0000000102027836 */ /* 0x000fca0000000000 */
[----:B------:R-:W-:Y:S01]  /*05c0*/  ISETP.NE.AND P0, PT, R2, RZ, PT ;  /* 0x000000ff0200720c */ /* 0x000fe20003f05270 */
[----:B0-----:R-:W-:Y:S02]  /*05d0*/  VIADD R3, R3, 0x4 ;  /* 0x0000000403037836 */ /* 0x001fe40000000000 */
[----:B-1----:R-:W-:-:S10]  /*05e0*/  IMAD.IADD R0, R5, 0x1, R0 ;  /* 0x0000000105007824 */ /* 0x002fd400078e0200 */
[----:B------:R-:W-:Y:S05]  /*05f0*/  @P0 BRA `(.L_x_7) ;  /* 0xfffffffc00e80947 */ /* 0x000fea000383ffff */
.L_x_1:
[----:B------:R-:W-:Y:S05]  /*0600*/  BSYNC.RECONVERGENT B0 ;  /* 0x0000000000007941 */ /* 0x000fea0003800200 */
.L_x_0:
[----:B0-----:R-:W0:Y:S02]  /*0610*/  LDC.64 R2, c[0x0][0x388] ;  /* 0x0000e200ff027b82 */ /* 0x001e240000000a00 */
[----:B0-----:R-:W-:Y:S01]  /*0620*/  REDG.E.ADD.STRONG.GPU desc[UR6][R2.64], R0 ;  /* 0x000000000200798e */ /* 0x001fe2000c12e106 */
[----:B------:R-:W-:Y:S05]  /*0630*/  EXIT ;  /* 0x000000000000794d */ /* 0x000fea0003800000 */
.L_x_8:
[----:B------:R-:W-:-:S00]  /*0640*/  BRA `(.L_x_8) ;  /* 0xfffffffc00fc7947 */ /* 0x000fc0000383ffff */
[----:B------:R-:W-:-:S00]  /*0650*/  NOP ;  /* 0x0000000000007918 */ /* 0x000fc00000000000 */
        /* <DEDUP_REMOVED lines=10> */
.L_x_9:


//--------------------- .nv.shared._Z12sumReductionPiS_ --------------------------
	.section	.nv.shared._Z12sumReductionPiS_,"aw",@nobits
	.sectionflags	@""
	.align	4
.nv.shared._Z12sumReductionPiS_:
	.zero		1040


//--------------------- .nv.shared.reserved.0     --------------------------
	.section	.nv.shared.reserved.0,"aw",@nobits
	.weak		__nv_reservedSMEM_offset_0_alias
	.size		__nv_reservedSMEM_offset_0_alias, 0, 64
	.other		__nv_reservedSMEM_offset_0_alias,@"STO_CUDA_RESERVED_SHARED STV_DEFAULT"
__nv_reservedSMEM_offset_0_alias:
	.zero		0
	.zero		64


//--------------------- .nv.constant0._Z12sumReductionPiS_ --------------------------
	.section	.nv.constant0._Z12sumReductionPiS_,"a",@progbits
	.sectionflags	@""
	.align	4
.nv.constant0._Z12sumReductionPiS_:
	.zero		912


//--------------------- SYMBOLS --------------------------

	.type		.nv.reservedSmem.offset0,@object
	.size		.nv.reservedSmem.offset0,0x4
	.type		.nv.reservedSmem.cap,@object
	.size		.nv.reservedSmem.cap,0x4
